//
// Generated by NVIDIA NVVM Compiler
//
// Compiler Build ID: CL-36424714
// Cuda compilation tools, release 13.0, V13.0.88
// Based on NVVM 20.0.0
//

.version 9.0
.target sm_100
.address_size 64

	// .globl	_Z2fdPfS_S_i

.visible .entry _Z2fdPfS_S_i(
	.param .u64 .ptr .align 1 _Z2fdPfS_S_i_param_0,
	.param .u64 .ptr .align 1 _Z2fdPfS_S_i_param_1,
	.param .u64 .ptr .align 1 _Z2fdPfS_S_i_param_2,
	.param .u32 _Z2fdPfS_S_i_param_3
)
{
	.reg .pred 	%p<4>;
	.reg .b32 	%r<10>;
	.reg .b32 	%f<6>;
	.reg .b64 	%rd<13>;

	ld.param.u64 	%rd1, [_Z2fdPfS_S_i_param_0];
	ld.param.u64 	%rd2, [_Z2fdPfS_S_i_param_1];
	ld.param.u64 	%rd3, [_Z2fdPfS_S_i_param_2];
	ld.param.u32 	%r2, [_Z2fdPfS_S_i_param_3];
	mov.u32 	%r4, %tid.x;
	mov.u32 	%r5, %ctaid.x;
	mov.u32 	%r6, %ntid.x;
	mad.lo.s32 	%r7, %r5, %r6, %r4;
	setp.lt.s32 	%p1, %r7, 1;
	add.s32 	%r8, %r2, -1;
	setp.ge.s32 	%p2, %r7, %r8;
	or.pred  	%p3, %p1, %p2;
	@%p3 bra 	$L__BB0_2;
	cvta.to.global.u64 	%rd4, %rd2;
	cvta.to.global.u64 	%rd5, %rd1;
	cvta.to.global.u64 	%rd6, %rd3;
	mul.wide.u32 	%rd7, %r7, 4;
	add.s64 	%rd8, %rd4, %rd7;
	ld.global.f32 	%f1, [%rd8+4];
	add.s32 	%r9, %r7, -1;
	mul.wide.u32 	%rd9, %r9, 4;
	add.s64 	%rd10, %rd4, %rd9;
	ld.global.f32 	%f2, [%rd10];
	add.f32 	%f3, %f1, %f2;
	add.s64 	%rd11, %rd5, %rd7;
	ld.global.f32 	%f4, [%rd11];
	sub.f32 	%f5, %f3, %f4;
	add.s64 	%rd12, %rd6, %rd7;
	st.global.f32 	[%rd12], %f5;
$L__BB0_2:
	ret;

}
	// .globl	_Z6updatePfS_S_
.visible .entry _Z6updatePfS_S_(
	.param .u64 .ptr .align 1 _Z6updatePfS_S__param_0,
	.param .u64 .ptr .align 1 _Z6updatePfS_S__param_1,
	.param .u64 .ptr .align 1 _Z6updatePfS_S__param_2
)
{
	.reg .b32 	%r<5>;
	.reg .b32 	%f<3>;
	.reg .b64 	%rd<11>;

	ld.param.u64 	%rd1, [_Z6updatePfS_S__param_0];
	ld.param.u64 	%rd2, [_Z6updatePfS_S__param_1];
	ld.param.u64 	%rd3, [_Z6updatePfS_S__param_2];
	cvta.to.global.u64 	%rd4, %rd3;
	cvta.to.global.u64 	%rd5, %rd1;
	cvta.to.global.u64 	%rd6, %rd2;
	mov.u32 	%r1, %tid.x;
	mov.u32 	%r2, %ctaid.x;
	mov.u32 	%r3, %ntid.x;
	mad.lo.s32 	%r4, %r2, %r3, %r1;
	mul.wide.s32 	%rd7, %r4, 4;
	add.s64 	%rd8, %rd6, %rd7;
	ld.global.f32 	%f1, [%rd8];
	add.s64 	%rd9, %rd5, %rd7;
	st.global.f32 	[%rd9], %f1;
	add.s64 	%rd10, %rd4, %rd7;
	ld.global.f32 	%f2, [%rd10];
	st.global.f32 	[%rd8], %f2;
	ret;

}


// ===== COMPILED SASS (sm_100) =====

	.target	sm_100

	.elftype	@"ET_EXEC"


//--------------------- .note.nv.tkinfo           --------------------------
	.section	.note.nv.tkinfo,"",@"SHT_NOTE"
	.sectionflags	@"SHF_NOTE_NV_TKINFO"
	.tkinfo
        /*0018*/ 	.word	0x00000002
        /*0030*/ 	.string	""
        /*0030*/ 	.string	"ptxas"
        /*0030*/ 	.string	"Cuda compilation tools, release 13.0, V13.0.88"
        /*0030*/ 	.string	"Build cuda_13.0.r13.0/compiler.36424714_0"
        /*0030*/ 	.string	"-arch sm_100 -m 64 "



//--------------------- .note.nv.cuinfo           --------------------------
	.section	.note.nv.cuinfo,"",@"SHT_NOTE"
	.sectionflags	@"SHF_NOTE_NV_CUINFO"
        /*0018*/ 	.short	0x0002
        /*001a*/ 	.short	0x0064
        /*001c*/ 	.short	0x0082
	.zero		2


//--------------------- .nv.info                  --------------------------
	.section	.nv.info,"",@"SHT_CUDA_INFO"
	.align	4


	//----- nvinfo : EIATTR_REGCOUNT
	.align		4
        /*0000*/ 	.byte	0x04, 0x2f
        /*0002*/ 	.short	(.L_1 - .L_0)
	.align		4
.L_0:
        /*0004*/ 	.word	index@(_Z2fdPfS_S_i)
        /*0008*/ 	.word	0x0000000e


	//----- nvinfo : EIATTR_FRAME_SIZE
	.align		4
.L_1:
        /*000c*/ 	.byte	0x04, 0x11
        /*000e*/ 	.short	(.L_3 - .L_2)
	.align		4
.L_2:
        /*0010*/ 	.word	index@(_Z2fdPfS_S_i)
        /*0014*/ 	.word	0x00000000


	//----- nvinfo : EIATTR_REGCOUNT
	.align		4
.L_3:
        /*0018*/ 	.byte	0x04, 0x2f
        /*001a*/ 	.short	(.L_5 - .L_4)
	.align		4
.L_4:
        /*001c*/ 	.word	index@(_Z6updatePfS_S_)
        /*0020*/ 	.word	0x0000000e


	//----- nvinfo : EIATTR_FRAME_SIZE
	.align		4
.L_5:
        /*0024*/ 	.byte	0x04, 0x11
        /*0026*/ 	.short	(.L_7 - .L_6)
	.align		4
.L_6:
        /*0028*/ 	.word	index@(_Z6updatePfS_S_)
        /*002c*/ 	.word	0x00000000


	//----- nvinfo : EIATTR_MIN_STACK_SIZE
	.align		4
.L_7:
        /*0030*/ 	.byte	0x04, 0x12
        /*0032*/ 	.short	(.L_9 - .L_8)
	.align		4
.L_8:
        /*0034*/ 	.word	index@(_Z6updatePfS_S_)
        /*0038*/ 	.word	0x00000000


	//----- nvinfo : EIATTR_MIN_STACK_SIZE
	.align		4
.L_9:
        /*003c*/ 	.byte	0x04, 0x12
        /*003e*/ 	.short	(.L_11 - .L_10)
	.align		4
.L_10:
        /*0040*/ 	.word	index@(_Z2fdPfS_S_i)
        /*0044*/ 	.word	0x00000000
.L_11:


//--------------------- .nv.compat                --------------------------
	.section	.nv.compat,"",@"SHT_CUDA_COMPAT_INFO"
	.align	4
        /*0000*/ 	.byte	0x02, 0x09, 0x00, 0x00, 0x02, 0x02, 0x01, 0x00, 0x02, 0x05, 0x05, 0x00, 0x03, 0x07, 0x01, 0x01
        /*0010*/ 	.byte	0x02, 0x03, 0x00, 0x00, 0x02, 0x06, 0x01, 0x00, 0x04, 0x0b, 0x08, 0x00, 0x09, 0x00, 0x00, 0x00
        /*0020*/ 	.byte	0x00, 0x00, 0x00, 0x00


//--------------------- .nv.info._Z6updatePfS_S_  --------------------------
	.section	.nv.info._Z6updatePfS_S_,"",@"SHT_CUDA_INFO"
	.sectionflags	@""
	.align	4


	//----- nvinfo : EIATTR_CUDA_API_VERSION
	.align		4
        /*0000*/ 	.byte	0x04, 0x37
        /*0002*/ 	.short	(.L_13 - .L_12)
.L_12:
        /*0004*/ 	.word	0x00000082


	//----- nvinfo : EIATTR_KPARAM_INFO
	.align		4
.L_13:
        /*0008*/ 	.byte	0x04, 0x17
        /*000a*/ 	.short	(.L_15 - .L_14)
.L_14:
        /*000c*/ 	.word	0x00000000
        /*0010*/ 	.short	0x0002
        /*0012*/ 	.short	0x0010
        /*0014*/ 	.byte	0x00, 0xf5, 0x21, 0x00


	//----- nvinfo : EIATTR_KPARAM_INFO
	.align		4
.L_15:
        /*0018*/ 	.byte	0x04, 0x17
        /*001a*/ 	.short	(.L_17 - .L_16)
.L_16:
        /*001c*/ 	.word	0x00000000
        /*0020*/ 	.short	0x0001
        /*0022*/ 	.short	0x0008
        /*0024*/ 	.byte	0x00, 0xf5, 0x21, 0x00


	//----- nvinfo : EIATTR_KPARAM_INFO
	.align		4
.L_17:
        /*0028*/ 	.byte	0x04, 0x17
        /*002a*/ 	.short	(.L_19 - .L_18)
.L_18:
        /*002c*/ 	.word	0x00000000
        /*0030*/ 	.short	0x0000
        /*0032*/ 	.short	0x0000
        /*0034*/ 	.byte	0x00, 0xf5, 0x21, 0x00


	//----- nvinfo : EIATTR_SPARSE_MMA_MASK
	.align		4
.L_19:
        /*0038*/ 	.byte	0x03, 0x50
        /*003a*/ 	.short	0x0000


	//----- nvinfo : EIATTR_MAXREG_COUNT
	.align		4
        /*003c*/ 	.byte	0x03, 0x1b
        /*003e*/ 	.short	0x00ff


	//----- nvinfo : EIATTR_MERCURY_ISA_VERSION
	.align		4
        /*0040*/ 	.byte	0x03, 0x5f
        /*0042*/ 	.short	0x0101


	//----- nvinfo : EIATTR_VRC_CTA_INIT_COUNT
	.align		4
        /*0044*/ 	.byte	0x02, 0x4a
	.zero		1
	.zero		1


	//----- nvinfo : EIATTR_EXIT_INSTR_OFFSETS
	.align		4
        /*0048*/ 	.byte	0x04, 0x1c
        /*004a*/ 	.short	(.L_21 - .L_20)


	//   ....[0]....
.L_20:
        /*004c*/ 	.word	0x00000100


	//----- nvinfo : EIATTR_CBANK_PARAM_SIZE
	.align		4
.L_21:
        /*0050*/ 	.byte	0x03, 0x19
        /*0052*/ 	.short	0x0018


	//----- nvinfo : EIATTR_PARAM_CBANK
	.align		4
        /*0054*/ 	.byte	0x04, 0x0a
        /*0056*/ 	.short	(.L_23 - .L_22)
	.align		4
.L_22:
        /*0058*/ 	.word	index@(.nv.constant0._Z6updatePfS_S_)
        /*005c*/ 	.short	0x0380
        /*005e*/ 	.short	0x0018


	//----- nvinfo : EIATTR_SW_WAR
	.align		4
.L_23:
        /*0060*/ 	.byte	0x04, 0x36
        /*0062*/ 	.short	(.L_25 - .L_24)
.L_24:
        /*0064*/ 	.word	0x00000008
.L_25:


//--------------------- .nv.info._Z2fdPfS_S_i     --------------------------
	.section	.nv.info._Z2fdPfS_S_i,"",@"SHT_CUDA_INFO"
	.sectionflags	@""
	.align	4


	//----- nvinfo : EIATTR_CUDA_API_VERSION
	.align		4
        /*0000*/ 	.byte	0x04, 0x37
        /*0002*/ 	.short	(.L_27 - .L_26)
.L_26:
        /*0004*/ 	.word	0x00000082


	//----- nvinfo : EIATTR_KPARAM_INFO
	.align		4
.L_27:
        /*0008*/ 	.byte	0x04, 0x17
        /*000a*/ 	.short	(.L_29 - .L_28)
.L_28:
        /*000c*/ 	.word	0x00000000
        /*0010*/ 	.short	0x0003
        /*0012*/ 	.short	0x0018
        /*0014*/ 	.byte	0x00, 0xf0, 0x11, 0x00


	//----- nvinfo : EIATTR_KPARAM_INFO
	.align		4
.L_29:
        /*0018*/ 	.byte	0x04, 0x17
        /*001a*/ 	.short	(.L_31 - .L_30)
.L_30:
        /*001c*/ 	.word	0x00000000
        /*0020*/ 	.short	0x0002
        /*0022*/ 	.short	0x0010
        /*0024*/ 	.byte	0x00, 0xf5, 0x21, 0x00


	//----- nvinfo : EIATTR_KPARAM_INFO
	.align		4
.L_31:
        /*0028*/ 	.byte	0x04, 0x17
        /*002a*/ 	.short	(.L_33 - .L_32)
.L_32:
        /*002c*/ 	.word	0x00000000
        /*0030*/ 	.short	0x0001
        /*0032*/ 	.short	0x0008
        /*0034*/ 	.byte	0x00, 0xf5, 0x21, 0x00


	//----- nvinfo : EIATTR_KPARAM_INFO
	.align		4
.L_33:
        /*0038*/ 	.byte	0x04, 0x17
        /*003a*/ 	.short	(.L_35 - .L_34)
.L_34:
        /*003c*/ 	.word	0x00000000
        /*0040*/ 	.short	0x0000
        /*0042*/ 	.short	0x0000
        /*0044*/ 	.byte	0x00, 0xf5, 0x21, 0x00


	//----- nvinfo : EIATTR_SPARSE_MMA_MASK
	.align		4
.L_35:
        /*0048*/ 	.byte	0x03, 0x50
        /*004a*/ 	.short	0x0000


	//----- nvinfo : EIATTR_MAXREG_COUNT
	.align		4
        /*004c*/ 	.byte	0x03, 0x1b
        /*004e*/ 	.short	0x00ff


	//----- nvinfo : EIATTR_MERCURY_ISA_VERSION
	.align		4
        /*0050*/ 	.byte	0x03, 0x5f
        /*0052*/ 	.short	0x0101


	//----- nvinfo : EIATTR_VRC_CTA_INIT_COUNT
	.align		4
        /*0054*/ 	.byte	0x02, 0x4a
	.zero		1
	.zero		1


	//----- nvinfo : EIATTR_EXIT_INSTR_OFFSETS
	.align		4
        /*0058*/ 	.byte	0x04, 0x1c
        /*005a*/ 	.short	(.L_37 - .L_36)


	//   ....[0]....
.L_36:
        /*005c*/ 	.word	0x00000090


	//   ....[1]....
        /*0060*/ 	.word	0x00000190


	//----- nvinfo : EIATTR_CBANK_PARAM_SIZE
	.align		4
.L_37:
        /*0064*/ 	.byte	0x03, 0x19
        /*0066*/ 	.short	0x001c


	//----- nvinfo : EIATTR_PARAM_CBANK
	.align		4
        /*0068*/ 	.byte	0x04, 0x0a
        /*006a*/ 	.short	(.L_39 - .L_38)
	.align		4
.L_38:
        /*006c*/ 	.word	index@(.nv.constant0._Z2fdPfS_S_i)
        /*0070*/ 	.short	0x0380
        /*0072*/ 	.short	0x001c


	//----- nvinfo : EIATTR_SW_WAR
	.align		4
.L_39:
        /*0074*/ 	.byte	0x04, 0x36
        /*0076*/ 	.short	(.L_41 - .L_40)
.L_40:
        /*0078*/ 	.word	0x00000008
.L_41:


//--------------------- .nv.callgraph             --------------------------
	.section	.nv.callgraph,"",@"SHT_CUDA_CALLGRAPH"
	.align	4
	.sectionentsize	8
	.align		4
        /*0000*/ 	.word	0x00000000
	.align		4
        /*0004*/ 	.word	0xffffffff
	.align		4
        /*0008*/ 	.word	0x00000000
	.align		4
        /*000c*/ 	.word	0xfffffffe
	.align		4
        /*0010*/ 	.word	0x00000000
	.align		4
        /*0014*/ 	.word	0xfffffffd
	.align		4
        /*0018*/ 	.word	0x00000000
	.align		4
        /*001c*/ 	.word	0xfffffffc


//--------------------- .text._Z6updatePfS_S_     --------------------------
	.section	.text._Z6updatePfS_S_,"ax",@progbits
	.align	128
        .global         _Z6updatePfS_S_
        .type           _Z6updatePfS_S_,@function
        .size           _Z6updatePfS_S_,(.L_x_2 - _Z6updatePfS_S_)
        .other          _Z6updatePfS_S_,@"STO_CUDA_ENTRY STV_DEFAULT"
_Z6updatePfS_S_:
.text._Z6updatePfS_S_:
[----:B------:R-:W-:Y:S01]  /*0000*/  LDC R1, c[0x0][0x37c] ;  /* 0x0000df00ff017b82 */ /* 0x000fe20000000800 */
[----:B------:R-:W0:Y:S07]  /*0010*/  S2R R9, SR_TID.X ;  /* 0x0000000000097919 */ /* 0x000e2e0000002100 */
[----:B------:R-:W0:Y:S01]  /*0020*/  S2UR UR6, SR_CTAID.X ;  /* 0x00000000000679c3 */ /* 0x000e220000002500 */
[----:B------:R-:W1:Y:S07]  /*0030*/  LDCU.64 UR4, c[0x0][0x358] ;  /* 0x00006b00ff0477ac */ /* 0x000e6e0008000a00 */
[----:B------:R-:W0:Y:S08]  /*0040*/  LDC R0, c[0x0][0x360] ;  /* 0x0000d800ff007b82 */ /* 0x000e300000000800 */
[----:B------:R-:W2:Y:S08]  /*0050*/  LDC.64 R2, c[0x0][0x388] ;  /* 0x0000e200ff027b82 */ /* 0x000eb00000000a00 */
[----:B------:R-:W3:Y:S01]  /*0060*/  LDC.64 R4, c[0x0][0x380] ;  /* 0x0000e000ff047b82 */ /* 0x000ee20000000a00 */
[----:B0-----:R-:W-:-:S07]  /*0070*/  IMAD R9, R0, UR6, R9 ;  /* 0x0000000600097c24 */ /* 0x001fce000f8e0209 */
[----:B------:R-:W0:Y:S01]  /*0080*/  LDC.64 R6, c[0x0][0x390] ;  /* 0x0000e400ff067b82 */ /* 0x000e220000000a00 */
[----:B--2---:R-:W-:-:S05]  /*0090*/  IMAD.WIDE R2, R9, 0x4, R2 ;  /* 0x0000000409027825 */ /* 0x004fca00078e0202 */
[----:B-1----:R-:W2:Y:S01]  /*00a0*/  LDG.E R11, desc[UR4][R2.64] ;  /* 0x00000004020b7981 */ /* 0x002ea2000c1e1900 */
[----:B---3--:R-:W-:-:S04]  /*00b0*/  IMAD.WIDE R4, R9, 0x4, R4 ;  /* 0x0000000409047825 */ /* 0x008fc800078e0204 */
[----:B0-----:R-:W-:Y:S01]  /*00c0*/  IMAD.WIDE R6, R9, 0x4, R6 ;  /* 0x0000000409067825 */ /* 0x001fe200078e0206 */
[----:B--2---:R-:W-:Y:S05]  /*00d0*/  STG.E desc[UR4][R4.64], R11 ;  /* 0x0000000b04007986 */ /* 0x004fea000c101904 */
[----:B------:R-:W2:Y:S04]  /*00e0*/  LDG.E R7, desc[UR4][R6.64] ;  /* 0x0000000406077981 */ /* 0x000ea8000c1e1900 */
[----:B--2---:R-:W-:Y:S01]  /*00f0*/  STG.E desc[UR4][R2.64], R7 ;  /* 0x0000000702007986 */ /* 0x004fe2000c101904 */
[----:B------:R-:W-:Y:S05]  /*0100*/  EXIT ;  /* 0x000000000000794d */ /* 0x000fea0003800000 */
.L_x_0:
[----:B------:R-:W-:-:S00]  /*0110*/  BRA `(.L_x_0) ;  /* 0xfffffffc00fc7947 */ /* 0x000fc0000383ffff */
[----:B------:R-:W-:-:S00]  /*0120*/  NOP ;  /* 0x0000000000007918 */ /* 0x000fc00000000000 */
        /* <DEDUP_REMOVED lines=13> */
.L_x_2:


//--------------------- .text._Z2fdPfS_S_i        --------------------------
	.section	.text._Z2fdPfS_S_i,"ax",@progbits
	.align	128
        .global         _Z2fdPfS_S_i
        .type           _Z2fdPfS_S_i,@function
        .size           _Z2fdPfS_S_i,(.L_x_3 - _Z2fdPfS_S_i)
        .other          _Z2fdPfS_S_i,@"STO_CUDA_ENTRY STV_DEFAULT"
_Z2fdPfS_S_i:
.text._Z2fdPfS_S_i:
[----:B------:R-:W-:Y:S01]  /*0000*/  LDC R1, c[0x0][0x37c] ;  /* 0x0000df00ff017b82 */ /* 0x000fe20000000800 */
[----:B------:R-:W0:Y:S07]  /*0010*/  S2R R11, SR_TID.X ;  /* 0x00000000000b7919 */ /* 0x000e2e0000002100 */
[----:B------:R-:W0:Y:S01]  /*0020*/  S2UR UR5, SR_CTAID.X ;  /* 0x00000000000579c3 */ /* 0x000e220000002500 */
[----:B------:R-:W1:Y:S07]  /*0030*/  LDCU UR4, c[0x0][0x398] ;  /* 0x00007300ff0477ac */ /* 0x000e6e0008000800 */
[----:B------:R-:W0:Y:S01]  /*0040*/  LDC R0, c[0x0][0x360] ;  /* 0x0000d800ff007b82 */ /* 0x000e220000000800 */
[----:B-1----:R-:W-:Y:S01]  /*0050*/  UIADD3 UR4, UPT, UPT, UR4, -0x1, URZ ;  /* 0xffffffff04047890 */ /* 0x002fe2000fffe0ff */
[----:B0-----:R-:W-:-:S05]  /*0060*/  IMAD R11, R0, UR5, R11 ;  /* 0x00000005000b7c24 */ /* 0x001fca000f8e020b */
[----:B------:R-:W-:-:S04]  /*0070*/  ISETP.GE.AND P0, PT, R11, UR4, PT ;  /* 0x000000040b007c0c */ /* 0x000fc8000bf06270 */
[----:B------:R-:W-:-:S13]  /*0080*/  ISETP.LT.OR P0, PT, R11, 0x1, P0 ;  /* 0x000000010b00780c */ /* 0x000fda0000701670 */
[----:B------:R-:W-:Y:S05]  /*0090*/  @P0 EXIT ;  /* 0x000000000000094d */ /* 0x000fea0003800000 */
[----:B------:R-:W0:Y:S01]  /*00a0*/  LDC.64 R4, c[0x0][0x388] ;  /* 0x0000e200ff047b82 */ /* 0x000e220000000a00 */
[----:B------:R-:W1:Y:S01]  /*00b0*/  LDCU.64 UR4, c[0x0][0x358] ;  /* 0x00006b00ff0477ac */ /* 0x000e620008000a00 */
[----:B------:R-:W-:-:S06]  /*00c0*/  IADD3 R9, PT, PT, R11, -0x1, RZ ;  /* 0xffffffff0b097810 */ /* 0x000fcc0007ffe0ff */
[----:B------:R-:W2:Y:S01]  /*00d0*/  LDC.64 R6, c[0x0][0x380] ;  /* 0x0000e000ff067b82 */ /* 0x000ea20000000a00 */
[----:B0-----:R-:W-:-:S04]  /*00e0*/  IMAD.WIDE.U32 R2, R11, 0x4, R4 ;  /* 0x000000040b027825 */ /* 0x001fc800078e0004 */
[----:B------:R-:W-:Y:S02]  /*00f0*/  IMAD.WIDE.U32 R4, R9, 0x4, R4 ;  /* 0x0000000409047825 */ /* 0x000fe400078e0004 */
[----:B-1----:R-:W3:Y:S01]  /*0100*/  LDG.E R2, desc[UR4][R2.64+0x4] ;  /* 0x0000040402027981 */ /* 0x002ee2000c1e1900 */
[----:B------:R-:W0:Y:S01]  /*0110*/  LDC.64 R8, c[0x0][0x390] ;  /* 0x0000e400ff087b82 */ /* 0x000e220000000a00 */
[C---:B--2---:R-:W-:Y:S02]  /*0120*/  IMAD.WIDE.U32 R6, R11.reuse, 0x4, R6 ;  /* 0x000000040b067825 */ /* 0x044fe400078e0006 */
[----:B------:R-:W3:Y:S04]  /*0130*/  LDG.E R5, desc[UR4][R4.64] ;  /* 0x0000000404057981 */ /* 0x000ee8000c1e1900 */
[----:B------:R-:W2:Y:S01]  /*0140*/  LDG.E R7, desc[UR4][R6.64] ;  /* 0x0000000406077981 */ /* 0x000ea2000c1e1900 */
[----:B0-----:R-:W-:-:S04]  /*0150*/  IMAD.WIDE.U32 R8, R11, 0x4, R8 ;  /* 0x000000040b087825 */ /* 0x001fc800078e0008 */
[----:B---3--:R-:W-:-:S04]  /*0160*/  FADD R0, R2, R5 ;  /* 0x0000000502007221 */ /* 0x008fc80000000000 */
[----:B--2---:R-:W-:-:S05]  /*0170*/  FADD R11, R0, -R7 ;  /* 0x80000007000b7221 */ /* 0x004fca0000000000 */
[----:B------:R-:W-:Y:S01]  /*0180*/  STG.E desc[UR4][R8.64], R11 ;  /* 0x0000000b08007986 */ /* 0x000fe2000c101904 */
[----:B------:R-:W-:Y:S05]  /*0190*/  EXIT ;  /* 0x000000000000794d */ /* 0x000fea0003800000 */
.L_x_1:
        /* <DEDUP_REMOVED lines=14> */
.L_x_3:


//--------------------- .nv.shared.reserved.0     --------------------------
	.section	.nv.shared.reserved.0,"aw",@nobits
	.weak		__nv_reservedSMEM_offset_0_alias
	.size		__nv_reservedSMEM_offset_0_alias, 0, 64
	.other		__nv_reservedSMEM_offset_0_alias,@"STO_CUDA_RESERVED_SHARED STV_DEFAULT"
__nv_reservedSMEM_offset_0_alias:
	.zero		0
	.zero		64


//--------------------- .nv.constant0._Z6updatePfS_S_ --------------------------
	.section	.nv.constant0._Z6updatePfS_S_,"a",@progbits
	.sectionflags	@""
	.align	4
.nv.constant0._Z6updatePfS_S_:
	.zero		920


//--------------------- .nv.constant0._Z2fdPfS_S_i --------------------------
	.section	.nv.constant0._Z2fdPfS_S_i,"a",@progbits
	.sectionflags	@""
	.align	4
.nv.constant0._Z2fdPfS_S_i:
	.zero		924


//--------------------- SYMBOLS --------------------------

	.type		.nv.reservedSmem.offset0,@object
	.size		.nv.reservedSmem.offset0,0x4
